//
// Generated by NVIDIA NVVM Compiler
//
// Compiler Build ID: CL-36424714
// Cuda compilation tools, release 13.0, V13.0.88
// Based on NVVM 20.0.0
//

.version 9.0
.target sm_100
.address_size 64

	// .globl	_Z5saxpymfPKfS0_Pf

.visible .entry _Z5saxpymfPKfS0_Pf(
	.param .u64 _Z5saxpymfPKfS0_Pf_param_0,
	.param .f32 _Z5saxpymfPKfS0_Pf_param_1,
	.param .u64 .ptr .align 1 _Z5saxpymfPKfS0_Pf_param_2,
	.param .u64 .ptr .align 1 _Z5saxpymfPKfS0_Pf_param_3,
	.param .u64 .ptr .align 1 _Z5saxpymfPKfS0_Pf_param_4
)
{
	.reg .pred 	%p<2>;
	.reg .b32 	%r<5>;
	.reg .b32 	%f<7>;
	.reg .b64 	%rd<13>;

	ld.param.u64 	%rd5, [_Z5saxpymfPKfS0_Pf_param_0];
	ld.param.f32 	%f1, [_Z5saxpymfPKfS0_Pf_param_1];
	ld.param.u64 	%rd2, [_Z5saxpymfPKfS0_Pf_param_2];
	ld.param.u64 	%rd3, [_Z5saxpymfPKfS0_Pf_param_3];
	ld.param.u64 	%rd4, [_Z5saxpymfPKfS0_Pf_param_4];
	mov.u32 	%r1, %ctaid.x;
	mov.u32 	%r2, %ntid.x;
	mov.u32 	%r3, %tid.x;
	mad.lo.s32 	%r4, %r1, %r2, %r3;
	cvt.s64.s32 	%rd1, %r4;
	setp.lt.u64 	%p1, %rd5, %rd1;
	@%p1 bra 	$L__BB0_2;
	cvta.to.global.u64 	%rd6, %rd2;
	cvta.to.global.u64 	%rd7, %rd3;
	cvta.to.global.u64 	%rd8, %rd4;
	shl.b64 	%rd9, %rd1, 2;
	add.s64 	%rd10, %rd6, %rd9;
	ld.global.f32 	%f2, [%rd10];
	add.s64 	%rd11, %rd7, %rd9;
	ld.global.f32 	%f3, [%rd11];
	fma.rn.f32 	%f4, %f1, %f2, %f3;
	add.s64 	%rd12, %rd8, %rd9;
	ld.global.f32 	%f5, [%rd12];
	add.f32 	%f6, %f5, %f4;
	st.global.f32 	[%rd12], %f6;
$L__BB0_2:
	ret;

}


// ===== COMPILED SASS (sm_100) =====

	.target	sm_100

	.elftype	@"ET_EXEC"


//--------------------- .note.nv.tkinfo           --------------------------
	.section	.note.nv.tkinfo,"",@"SHT_NOTE"
	.sectionflags	@"SHF_NOTE_NV_TKINFO"
	.tkinfo
        /*0018*/ 	.word	0x00000002
        /*0030*/ 	.string	""
        /*0030*/ 	.string	"ptxas"
        /*0030*/ 	.string	"Cuda compilation tools, release 13.0, V13.0.88"
        /*0030*/ 	.string	"Build cuda_13.0.r13.0/compiler.36424714_0"
        /*0030*/ 	.string	"-arch sm_100 -m 64 "



//--------------------- .note.nv.cuinfo           --------------------------
	.section	.note.nv.cuinfo,"",@"SHT_NOTE"
	.sectionflags	@"SHF_NOTE_NV_CUINFO"
        /*0018*/ 	.short	0x0002
        /*001a*/ 	.short	0x0064
        /*001c*/ 	.short	0x0082
	.zero		2


//--------------------- .nv.info                  --------------------------
	.section	.nv.info,"",@"SHT_CUDA_INFO"
	.align	4


	//----- nvinfo : EIATTR_REGCOUNT
	.align		4
        /*0000*/ 	.byte	0x04, 0x2f
        /*0002*/ 	.short	(.L_1 - .L_0)
	.align		4
.L_0:
        /*0004*/ 	.word	index@(_Z5saxpymfPKfS0_Pf)
        /*0008*/ 	.word	0x0000000c


	//----- nvinfo : EIATTR_FRAME_SIZE
	.align		4
.L_1:
        /*000c*/ 	.byte	0x04, 0x11
        /*000e*/ 	.short	(.L_3 - .L_2)
	.align		4
.L_2:
        /*0010*/ 	.word	index@(_Z5saxpymfPKfS0_Pf)
        /*0014*/ 	.word	0x00000000


	//----- nvinfo : EIATTR_MIN_STACK_SIZE
	.align		4
.L_3:
        /*0018*/ 	.byte	0x04, 0x12
        /*001a*/ 	.short	(.L_5 - .L_4)
	.align		4
.L_4:
        /*001c*/ 	.word	index@(_Z5saxpymfPKfS0_Pf)
        /*0020*/ 	.word	0x00000000
.L_5:


//--------------------- .nv.compat                --------------------------
	.section	.nv.compat,"",@"SHT_CUDA_COMPAT_INFO"
	.align	4
        /*0000*/ 	.byte	0x02, 0x09, 0x00, 0x00, 0x02, 0x02, 0x01, 0x00, 0x02, 0x05, 0x05, 0x00, 0x03, 0x07, 0x01, 0x01
        /*0010*/ 	.byte	0x02, 0x03, 0x00, 0x00, 0x02, 0x06, 0x01, 0x00, 0x04, 0x0b, 0x08, 0x00, 0x09, 0x00, 0x00, 0x00
        /*0020*/ 	.byte	0x00, 0x00, 0x00, 0x00


//--------------------- .nv.info._Z5saxpymfPKfS0_Pf --------------------------
	.section	.nv.info._Z5saxpymfPKfS0_Pf,"",@"SHT_CUDA_INFO"
	.sectionflags	@""
	.align	4


	//----- nvinfo : EIATTR_CUDA_API_VERSION
	.align		4
        /*0000*/ 	.byte	0x04, 0x37
        /*0002*/ 	.short	(.L_7 - .L_6)
.L_6:
        /*0004*/ 	.word	0x00000082


	//----- nvinfo : EIATTR_KPARAM_INFO
	.align		4
.L_7:
        /*0008*/ 	.byte	0x04, 0x17
        /*000a*/ 	.short	(.L_9 - .L_8)
.L_8:
        /*000c*/ 	.word	0x00000000
        /*0010*/ 	.short	0x0004
        /*0012*/ 	.short	0x0020
        /*0014*/ 	.byte	0x00, 0xf5, 0x21, 0x00


	//----- nvinfo : EIATTR_KPARAM_INFO
	.align		4
.L_9:
        /*0018*/ 	.byte	0x04, 0x17
        /*001a*/ 	.short	(.L_11 - .L_10)
.L_10:
        /*001c*/ 	.word	0x00000000
        /*0020*/ 	.short	0x0003
        /*0022*/ 	.short	0x0018
        /*0024*/ 	.byte	0x00, 0xf5, 0x21, 0x00


	//----- nvinfo : EIATTR_KPARAM_INFO
	.align		4
.L_11:
        /*0028*/ 	.byte	0x04, 0x17
        /*002a*/ 	.short	(.L_13 - .L_12)
.L_12:
        /*002c*/ 	.word	0x00000000
        /*0030*/ 	.short	0x0002
        /*0032*/ 	.short	0x0010
        /*0034*/ 	.byte	0x00, 0xf5, 0x21, 0x00


	//----- nvinfo : EIATTR_KPARAM_INFO
	.align		4
.L_13:
        /*0038*/ 	.byte	0x04, 0x17
        /*003a*/ 	.short	(.L_15 - .L_14)
.L_14:
        /*003c*/ 	.word	0x00000000
        /*0040*/ 	.short	0x0001
        /*0042*/ 	.short	0x0008
        /*0044*/ 	.byte	0x00, 0xf0, 0x11, 0x00


	//----- nvinfo : EIATTR_KPARAM_INFO
	.align		4
.L_15:
        /*0048*/ 	.byte	0x04, 0x17
        /*004a*/ 	.short	(.L_17 - .L_16)
.L_16:
        /*004c*/ 	.word	0x00000000
        /*0050*/ 	.short	0x0000
        /*0052*/ 	.short	0x0000
        /*0054*/ 	.byte	0x00, 0xf0, 0x21, 0x00


	//----- nvinfo : EIATTR_SPARSE_MMA_MASK
	.align		4
.L_17:
        /*0058*/ 	.byte	0x03, 0x50
        /*005a*/ 	.short	0x0000


	//----- nvinfo : EIATTR_MAXREG_COUNT
	.align		4
        /*005c*/ 	.byte	0x03, 0x1b
        /*005e*/ 	.short	0x00ff


	//----- nvinfo : EIATTR_MERCURY_ISA_VERSION
	.align		4
        /*0060*/ 	.byte	0x03, 0x5f
        /*0062*/ 	.short	0x0101


	//----- nvinfo : EIATTR_VRC_CTA_INIT_COUNT
	.align		4
        /*0064*/ 	.byte	0x02, 0x4a
	.zero		1
	.zero		1


	//----- nvinfo : EIATTR_EXIT_INSTR_OFFSETS
	.align		4
        /*0068*/ 	.byte	0x04, 0x1c
        /*006a*/ 	.short	(.L_19 - .L_18)


	//   ....[0]....
.L_18:
        /*006c*/ 	.word	0x00000090


	//   ....[1]....
        /*0070*/ 	.word	0x000001c0


	//----- nvinfo : EIATTR_CBANK_PARAM_SIZE
	.align		4
.L_19:
        /*0074*/ 	.byte	0x03, 0x19
        /*0076*/ 	.short	0x0028


	//----- nvinfo : EIATTR_PARAM_CBANK
	.align		4
        /*0078*/ 	.byte	0x04, 0x0a
        /*007a*/ 	.short	(.L_21 - .L_20)
	.align		4
.L_20:
        /*007c*/ 	.word	index@(.nv.constant0._Z5saxpymfPKfS0_Pf)
        /*0080*/ 	.short	0x0380
        /*0082*/ 	.short	0x0028


	//----- nvinfo : EIATTR_SW_WAR
	.align		4
.L_21:
        /*0084*/ 	.byte	0x04, 0x36
        /*0086*/ 	.short	(.L_23 - .L_22)
.L_22:
        /*0088*/ 	.word	0x00000008
.L_23:


//--------------------- .nv.callgraph             --------------------------
	.section	.nv.callgraph,"",@"SHT_CUDA_CALLGRAPH"
	.align	4
	.sectionentsize	8
	.align		4
        /*0000*/ 	.word	0x00000000
	.align		4
        /*0004*/ 	.word	0xffffffff
	.align		4
        /*0008*/ 	.word	0x00000000
	.align		4
        /*000c*/ 	.word	0xfffffffe
	.align		4
        /*0010*/ 	.word	0x00000000
	.align		4
        /*0014*/ 	.word	0xfffffffd
	.align		4
        /*0018*/ 	.word	0x00000000
	.align		4
        /*001c*/ 	.word	0xfffffffc


//--------------------- .text._Z5saxpymfPKfS0_Pf  --------------------------
	.section	.text._Z5saxpymfPKfS0_Pf,"ax",@progbits
	.align	128
        .global         _Z5saxpymfPKfS0_Pf
        .type           _Z5saxpymfPKfS0_Pf,@function
        .size           _Z5saxpymfPKfS0_Pf,(.L_x_1 - _Z5saxpymfPKfS0_Pf)
        .other          _Z5saxpymfPKfS0_Pf,@"STO_CUDA_ENTRY STV_DEFAULT"
_Z5saxpymfPKfS0_Pf:
.text._Z5saxpymfPKfS0_Pf:
[----:B------:R-:W-:Y:S01]  /*0000*/  LDC R1, c[0x0][0x37c] ;  /* 0x0000df00ff017b82 */ /* 0x000fe20000000800 */
[----:B------:R-:W0:Y:S07]  /*0010*/  S2R R3, SR_TID.X ;  /* 0x0000000000037919 */ /* 0x000e2e0000002100 */
[----:B------:R-:W0:Y:S01]  /*0020*/  S2UR UR4, SR_CTAID.X ;  /* 0x00000000000479c3 */ /* 0x000e220000002500 */
[----:B------:R-:W1:Y:S07]  /*0030*/  LDCU.64 UR6, c[0x0][0x380] ;  /* 0x00007000ff0677ac */ /* 0x000e6e0008000a00 */
[----:B------:R-:W0:Y:S02]  /*0040*/  LDC R0, c[0x0][0x360] ;  /* 0x0000d800ff007b82 */ /* 0x000e240000000800 */
[----:B0-----:R-:W-:-:S05]  /*0050*/  IMAD R0, R0, UR4, R3 ;  /* 0x0000000400007c24 */ /* 0x001fca000f8e0203 */
[----:B-1----:R-:W-:Y:S02]  /*0060*/  ISETP.GT.U32.AND P0, PT, R0, UR6, PT ;  /* 0x0000000600007c0c */ /* 0x002fe4000bf04070 */
[----:B------:R-:W-:-:S04]  /*0070*/  SHF.R.S32.HI R3, RZ, 0x1f, R0 ;  /* 0x0000001fff037819 */ /* 0x000fc80000011400 */
[----:B------:R-:W-:-:S13]  /*0080*/  ISETP.GT.U32.AND.EX P0, PT, R3, UR7, PT, P0 ;  /* 0x0000000703007c0c */ /* 0x000fda000bf04100 */
[----:B------:R-:W-:Y:S05]  /*0090*/  @P0 EXIT ;  /* 0x000000000000094d */ /* 0x000fea0003800000 */
[----:B------:R-:W0:Y:S01]  /*00a0*/  LDCU.128 UR8, c[0x0][0x390] ;  /* 0x00007200ff0877ac */ /* 0x000e220008000c00 */
[C---:B------:R-:W-:Y:S01]  /*00b0*/  IMAD.SHL.U32 R2, R0.reuse, 0x4, RZ ;  /* 0x0000000400027824 */ /* 0x040fe200078e00ff */
[----:B------:R-:W-:Y:S01]  /*00c0*/  SHF.L.U64.HI R0, R0, 0x2, R3 ;  /* 0x0000000200007819 */ /* 0x000fe20000010203 */
[----:B------:R-:W1:Y:S01]  /*00d0*/  LDCU.64 UR6, c[0x0][0x3a0] ;  /* 0x00007400ff0677ac */ /* 0x000e620008000a00 */
[----:B------:R-:W2:Y:S02]  /*00e0*/  LDCU.64 UR4, c[0x0][0x358] ;  /* 0x00006b00ff0477ac */ /* 0x000ea40008000a00 */
[C---:B0-----:R-:W-:Y:S02]  /*00f0*/  IADD3 R6, P1, PT, R2.reuse, UR10, RZ ;  /* 0x0000000a02067c10 */ /* 0x041fe4000ff3e0ff */
[----:B------:R-:W-:Y:S02]  /*0100*/  IADD3 R4, P0, PT, R2, UR8, RZ ;  /* 0x0000000802047c10 */ /* 0x000fe4000ff1e0ff */
[----:B------:R-:W-:-:S02]  /*0110*/  IADD3.X R7, PT, PT, R0, UR11, RZ, P1, !PT ;  /* 0x0000000b00077c10 */ /* 0x000fc40008ffe4ff */
[----:B-1----:R-:W-:Y:S01]  /*0120*/  IADD3 R2, P2, PT, R2, UR6, RZ ;  /* 0x0000000602027c10 */ /* 0x002fe2000ff5e0ff */
[----:B------:R-:W0:Y:S01]  /*0130*/  LDCU UR6, c[0x0][0x388] ;  /* 0x00007100ff0677ac */ /* 0x000e220008000800 */
[C---:B------:R-:W-:Y:S02]  /*0140*/  IADD3.X R5, PT, PT, R0.reuse, UR9, RZ, P0, !PT ;  /* 0x0000000900057c10 */ /* 0x040fe400087fe4ff */
[----:B------:R-:W-:Y:S01]  /*0150*/  IADD3.X R3, PT, PT, R0, UR7, RZ, P2, !PT ;  /* 0x0000000700037c10 */ /* 0x000fe200097fe4ff */
[----:B--2---:R-:W0:Y:S04]  /*0160*/  LDG.E R7, desc[UR4][R6.64] ;  /* 0x0000000406077981 */ /* 0x004e28000c1e1900 */
[----:B------:R-:W0:Y:S04]  /*0170*/  LDG.E R4, desc[UR4][R4.64] ;  /* 0x0000000404047981 */ /* 0x000e28000c1e1900 */
[----:B------:R-:W2:Y:S01]  /*0180*/  LDG.E R9, desc[UR4][R2.64] ;  /* 0x0000000402097981 */ /* 0x000ea2000c1e1900 */
[----:B0-----:R-:W-:-:S04]  /*0190*/  FFMA R0, R4, UR6, R7 ;  /* 0x0000000604007c23 */ /* 0x001fc80008000007 */
[----:B--2---:R-:W-:-:S05]  /*01a0*/  FADD R9, R0, R9 ;  /* 0x0000000900097221 */ /* 0x004fca0000000000 */
[----:B------:R-:W-:Y:S01]  /*01b0*/  STG.E desc[UR4][R2.64], R9 ;  /* 0x0000000902007986 */ /* 0x000fe2000c101904 */
[----:B------:R-:W-:Y:S05]  /*01c0*/  EXIT ;  /* 0x000000000000794d */ /* 0x000fea0003800000 */
.L_x_0:
[----:B------:R-:W-:-:S00]  /*01d0*/  BRA `(.L_x_0) ;  /* 0xfffffffc00fc7947 */ /* 0x000fc0000383ffff */
[----:B------:R-:W-:-:S00]  /*01e0*/  NOP ;  /* 0x0000000000007918 */ /* 0x000fc00000000000 */
        /* <DEDUP_REMOVED lines=9> */
.L_x_1:


//--------------------- .nv.shared.reserved.0     --------------------------
	.section	.nv.shared.reserved.0,"aw",@nobits
	.weak		__nv_reservedSMEM_offset_0_alias
	.size		__nv_reservedSMEM_offset_0_alias, 0, 64
	.other		__nv_reservedSMEM_offset_0_alias,@"STO_CUDA_RESERVED_SHARED STV_DEFAULT"
__nv_reservedSMEM_offset_0_alias:
	.zero		0
	.zero		64


//--------------------- .nv.constant0._Z5saxpymfPKfS0_Pf --------------------------
	.section	.nv.constant0._Z5saxpymfPKfS0_Pf,"a",@progbits
	.sectionflags	@""
	.align	4
.nv.constant0._Z5saxpymfPKfS0_Pf:
	.zero		936


//--------------------- SYMBOLS --------------------------

	.type		.nv.reservedSmem.offset0,@object
	.size		.nv.reservedSmem.offset0,0x4
